//
// Generated by NVIDIA NVVM Compiler
//
// Compiler Build ID: CL-36424714
// Cuda compilation tools, release 13.0, V13.0.88
// Based on NVVM 20.0.0
//

.version 9.0
.target sm_100
.address_size 64

	// .globl	_Z23globalMem_reduce_kernelPfS_
.extern .shared .align 16 .b8 sdata[];

.visible .entry _Z23globalMem_reduce_kernelPfS_(
	.param .u64 .ptr .align 1 _Z23globalMem_reduce_kernelPfS__param_0,
	.param .u64 .ptr .align 1 _Z23globalMem_reduce_kernelPfS__param_1
)
{
	.reg .pred 	%p<5>;
	.reg .b32 	%r<9>;
	.reg .b32 	%f<5>;
	.reg .b64 	%rd<11>;

	ld.param.u64 	%rd3, [_Z23globalMem_reduce_kernelPfS__param_0];
	ld.param.u64 	%rd4, [_Z23globalMem_reduce_kernelPfS__param_1];
	cvta.to.global.u64 	%rd1, %rd4;
	mov.u32 	%r1, %tid.x;
	mov.u32 	%r8, %ntid.x;
	mov.u32 	%r3, %ctaid.x;
	mad.lo.s32 	%r4, %r8, %r3, %r1;
	setp.lt.u32 	%p1, %r8, 2;
	mul.wide.s32 	%rd5, %r4, 4;
	add.s64 	%rd2, %rd1, %rd5;
	@%p1 bra 	$L__BB0_4;
$L__BB0_1:
	shr.u32 	%r6, %r8, 1;
	setp.ge.u32 	%p2, %r1, %r6;
	@%p2 bra 	$L__BB0_3;
	add.s32 	%r7, %r6, %r4;
	mul.wide.u32 	%rd6, %r7, 4;
	add.s64 	%rd7, %rd1, %rd6;
	ld.global.f32 	%f1, [%rd7];
	ld.global.f32 	%f2, [%rd2];
	add.f32 	%f3, %f1, %f2;
	st.global.f32 	[%rd2], %f3;
$L__BB0_3:
	bar.sync 	0;
	setp.gt.u32 	%p3, %r8, 3;
	mov.u32 	%r8, %r6;
	@%p3 bra 	$L__BB0_1;
$L__BB0_4:
	setp.ne.s32 	%p4, %r1, 0;
	@%p4 bra 	$L__BB0_6;
	ld.global.f32 	%f4, [%rd2];
	cvta.to.global.u64 	%rd8, %rd3;
	mul.wide.u32 	%rd9, %r3, 4;
	add.s64 	%rd10, %rd8, %rd9;
	st.global.f32 	[%rd10], %f4;
$L__BB0_6:
	ret;

}
	// .globl	_Z23sharedMem_reduce_kernelPfPKf
.visible .entry _Z23sharedMem_reduce_kernelPfPKf(
	.param .u64 .ptr .align 1 _Z23sharedMem_reduce_kernelPfPKf_param_0,
	.param .u64 .ptr .align 1 _Z23sharedMem_reduce_kernelPfPKf_param_1
)
{
	.reg .pred 	%p<5>;
	.reg .b32 	%r<13>;
	.reg .b32 	%f<6>;
	.reg .b64 	%rd<9>;

	ld.param.u64 	%rd1, [_Z23sharedMem_reduce_kernelPfPKf_param_0];
	ld.param.u64 	%rd2, [_Z23sharedMem_reduce_kernelPfPKf_param_1];
	cvta.to.global.u64 	%rd3, %rd2;
	mov.u32 	%r1, %tid.x;
	mov.u32 	%r12, %ntid.x;
	mov.u32 	%r3, %ctaid.x;
	mad.lo.s32 	%r7, %r12, %r3, %r1;
	mul.wide.s32 	%rd4, %r7, 4;
	add.s64 	%rd5, %rd3, %rd4;
	ld.global.f32 	%f1, [%rd5];
	shl.b32 	%r8, %r1, 2;
	mov.u32 	%r9, sdata;
	add.s32 	%r4, %r9, %r8;
	st.shared.f32 	[%r4], %f1;
	bar.sync 	0;
	setp.lt.u32 	%p1, %r12, 2;
	@%p1 bra 	$L__BB1_4;
$L__BB1_1:
	shr.u32 	%r6, %r12, 1;
	setp.ge.u32 	%p2, %r1, %r6;
	@%p2 bra 	$L__BB1_3;
	shl.b32 	%r10, %r6, 2;
	add.s32 	%r11, %r4, %r10;
	ld.shared.f32 	%f2, [%r11];
	ld.shared.f32 	%f3, [%r4];
	add.f32 	%f4, %f2, %f3;
	st.shared.f32 	[%r4], %f4;
$L__BB1_3:
	bar.sync 	0;
	setp.gt.u32 	%p3, %r12, 3;
	mov.u32 	%r12, %r6;
	@%p3 bra 	$L__BB1_1;
$L__BB1_4:
	setp.ne.s32 	%p4, %r1, 0;
	@%p4 bra 	$L__BB1_6;
	ld.shared.f32 	%f5, [sdata];
	cvta.to.global.u64 	%rd6, %rd1;
	mul.wide.u32 	%rd7, %r3, 4;
	add.s64 	%rd8, %rd6, %rd7;
	st.global.f32 	[%rd8], %f5;
$L__BB1_6:
	ret;

}


// ===== COMPILED SASS (sm_100) =====

	.target	sm_100

	.elftype	@"ET_EXEC"


//--------------------- .note.nv.tkinfo           --------------------------
	.section	.note.nv.tkinfo,"",@"SHT_NOTE"
	.sectionflags	@"SHF_NOTE_NV_TKINFO"
	.tkinfo
        /*0018*/ 	.word	0x00000002
        /*0030*/ 	.string	""
        /*0030*/ 	.string	"ptxas"
        /*0030*/ 	.string	"Cuda compilation tools, release 13.0, V13.0.88"
        /*0030*/ 	.string	"Build cuda_13.0.r13.0/compiler.36424714_0"
        /*0030*/ 	.string	"-arch sm_100 -m 64 "



//--------------------- .note.nv.cuinfo           --------------------------
	.section	.note.nv.cuinfo,"",@"SHT_NOTE"
	.sectionflags	@"SHF_NOTE_NV_CUINFO"
        /*0018*/ 	.short	0x0002
        /*001a*/ 	.short	0x0064
        /*001c*/ 	.short	0x0082
	.zero		2


//--------------------- .nv.info                  --------------------------
	.section	.nv.info,"",@"SHT_CUDA_INFO"
	.align	4


	//----- nvinfo : EIATTR_REGCOUNT
	.align		4
        /*0000*/ 	.byte	0x04, 0x2f
        /*0002*/ 	.short	(.L_1 - .L_0)
	.align		4
.L_0:
        /*0004*/ 	.word	index@(_Z23globalMem_reduce_kernelPfS_)
        /*0008*/ 	.word	0x00000010


	//----- nvinfo : EIATTR_FRAME_SIZE
	.align		4
.L_1:
        /*000c*/ 	.byte	0x04, 0x11
        /*000e*/ 	.short	(.L_3 - .L_2)
	.align		4
.L_2:
        /*0010*/ 	.word	index@(_Z23globalMem_reduce_kernelPfS_)
        /*0014*/ 	.word	0x00000000


	//----- nvinfo : EIATTR_REGCOUNT
	.align		4
.L_3:
        /*0018*/ 	.byte	0x04, 0x2f
        /*001a*/ 	.short	(.L_5 - .L_4)
	.align		4
.L_4:
        /*001c*/ 	.word	index@(_Z23sharedMem_reduce_kernelPfPKf)
        /*0020*/ 	.word	0x0000000b


	//----- nvinfo : EIATTR_FRAME_SIZE
	.align		4
.L_5:
        /*0024*/ 	.byte	0x04, 0x11
        /*0026*/ 	.short	(.L_7 - .L_6)
	.align		4
.L_6:
        /*0028*/ 	.word	index@(_Z23sharedMem_reduce_kernelPfPKf)
        /*002c*/ 	.word	0x00000000


	//----- nvinfo : EIATTR_MIN_STACK_SIZE
	.align		4
.L_7:
        /*0030*/ 	.byte	0x04, 0x12
        /*0032*/ 	.short	(.L_9 - .L_8)
	.align		4
.L_8:
        /*0034*/ 	.word	index@(_Z23sharedMem_reduce_kernelPfPKf)
        /*0038*/ 	.word	0x00000000


	//----- nvinfo : EIATTR_MIN_STACK_SIZE
	.align		4
.L_9:
        /*003c*/ 	.byte	0x04, 0x12
        /*003e*/ 	.short	(.L_11 - .L_10)
	.align		4
.L_10:
        /*0040*/ 	.word	index@(_Z23globalMem_reduce_kernelPfS_)
        /*0044*/ 	.word	0x00000000
.L_11:


//--------------------- .nv.compat                --------------------------
	.section	.nv.compat,"",@"SHT_CUDA_COMPAT_INFO"
	.align	4
        /*0000*/ 	.byte	0x02, 0x09, 0x00, 0x00, 0x02, 0x02, 0x01, 0x00, 0x02, 0x05, 0x05, 0x00, 0x03, 0x07, 0x01, 0x01
        /*0010*/ 	.byte	0x02, 0x03, 0x00, 0x00, 0x02, 0x06, 0x01, 0x00, 0x04, 0x0b, 0x08, 0x00, 0x09, 0x00, 0x00, 0x00
        /*0020*/ 	.byte	0x00, 0x00, 0x00, 0x00


//--------------------- .nv.info._Z23sharedMem_reduce_kernelPfPKf --------------------------
	.section	.nv.info._Z23sharedMem_reduce_kernelPfPKf,"",@"SHT_CUDA_INFO"
	.sectionflags	@""
	.align	4


	//----- nvinfo : EIATTR_CUDA_API_VERSION
	.align		4
        /*0000*/ 	.byte	0x04, 0x37
        /*0002*/ 	.short	(.L_13 - .L_12)
.L_12:
        /*0004*/ 	.word	0x00000082


	//----- nvinfo : EIATTR_KPARAM_INFO
	.align		4
.L_13:
        /*0008*/ 	.byte	0x04, 0x17
        /*000a*/ 	.short	(.L_15 - .L_14)
.L_14:
        /*000c*/ 	.word	0x00000000
        /*0010*/ 	.short	0x0001
        /*0012*/ 	.short	0x0008
        /*0014*/ 	.byte	0x00, 0xf5, 0x21, 0x00


	//----- nvinfo : EIATTR_KPARAM_INFO
	.align		4
.L_15:
        /*0018*/ 	.byte	0x04, 0x17
        /*001a*/ 	.short	(.L_17 - .L_16)
.L_16:
        /*001c*/ 	.word	0x00000000
        /*0020*/ 	.short	0x0000
        /*0022*/ 	.short	0x0000
        /*0024*/ 	.byte	0x00, 0xf5, 0x21, 0x00


	//----- nvinfo : EIATTR_SPARSE_MMA_MASK
	.align		4
.L_17:
        /*0028*/ 	.byte	0x03, 0x50
        /*002a*/ 	.short	0x0000


	//----- nvinfo : EIATTR_MAXREG_COUNT
	.align		4
        /*002c*/ 	.byte	0x03, 0x1b
        /*002e*/ 	.short	0x00ff


	//----- nvinfo : EIATTR_NUM_BARRIERS
	.align		4
        /*0030*/ 	.byte	0x02, 0x4c
        /*0032*/ 	.byte	0x01
	.zero		1


	//----- nvinfo : EIATTR_MERCURY_ISA_VERSION
	.align		4
        /*0034*/ 	.byte	0x03, 0x5f
        /*0036*/ 	.short	0x0101


	//----- nvinfo : EIATTR_VRC_CTA_INIT_COUNT
	.align		4
        /*0038*/ 	.byte	0x02, 0x4a
	.zero		1
	.zero		1


	//----- nvinfo : EIATTR_EXIT_INSTR_OFFSETS
	.align		4
        /*003c*/ 	.byte	0x04, 0x1c
        /*003e*/ 	.short	(.L_19 - .L_18)


	//   ....[0]....
.L_18:
        /*0040*/ 	.word	0x000001e0


	//   ....[1]....
        /*0044*/ 	.word	0x00000260


	//----- nvinfo : EIATTR_CBANK_PARAM_SIZE
	.align		4
.L_19:
        /*0048*/ 	.byte	0x03, 0x19
        /*004a*/ 	.short	0x0010


	//----- nvinfo : EIATTR_PARAM_CBANK
	.align		4
        /*004c*/ 	.byte	0x04, 0x0a
        /*004e*/ 	.short	(.L_21 - .L_20)
	.align		4
.L_20:
        /*0050*/ 	.word	index@(.nv.constant0._Z23sharedMem_reduce_kernelPfPKf)
        /*0054*/ 	.short	0x0380
        /*0056*/ 	.short	0x0010


	//----- nvinfo : EIATTR_SW_WAR
	.align		4
.L_21:
        /*0058*/ 	.byte	0x04, 0x36
        /*005a*/ 	.short	(.L_23 - .L_22)
.L_22:
        /*005c*/ 	.word	0x00000008
.L_23:


//--------------------- .nv.info._Z23globalMem_reduce_kernelPfS_ --------------------------
	.section	.nv.info._Z23globalMem_reduce_kernelPfS_,"",@"SHT_CUDA_INFO"
	.sectionflags	@""
	.align	4


	//----- nvinfo : EIATTR_CUDA_API_VERSION
	.align		4
        /*0000*/ 	.byte	0x04, 0x37
        /*0002*/ 	.short	(.L_25 - .L_24)
.L_24:
        /*0004*/ 	.word	0x00000082


	//----- nvinfo : EIATTR_KPARAM_INFO
	.align		4
.L_25:
        /*0008*/ 	.byte	0x04, 0x17
        /*000a*/ 	.short	(.L_27 - .L_26)
.L_26:
        /*000c*/ 	.word	0x00000000
        /*0010*/ 	.short	0x0001
        /*0012*/ 	.short	0x0008
        /*0014*/ 	.byte	0x00, 0xf5, 0x21, 0x00


	//----- nvinfo : EIATTR_KPARAM_INFO
	.align		4
.L_27:
        /*0018*/ 	.byte	0x04, 0x17
        /*001a*/ 	.short	(.L_29 - .L_28)
.L_28:
        /*001c*/ 	.word	0x00000000
        /*0020*/ 	.short	0x0000
        /*0022*/ 	.short	0x0000
        /*0024*/ 	.byte	0x00, 0xf5, 0x21, 0x00


	//----- nvinfo : EIATTR_SPARSE_MMA_MASK
	.align		4
.L_29:
        /*0028*/ 	.byte	0x03, 0x50
        /*002a*/ 	.short	0x0000


	//----- nvinfo : EIATTR_MAXREG_COUNT
	.align		4
        /*002c*/ 	.byte	0x03, 0x1b
        /*002e*/ 	.short	0x00ff


	//----- nvinfo : EIATTR_NUM_BARRIERS
	.align		4
        /*0030*/ 	.byte	0x02, 0x4c
        /*0032*/ 	.byte	0x01
	.zero		1


	//----- nvinfo : EIATTR_MERCURY_ISA_VERSION
	.align		4
        /*0034*/ 	.byte	0x03, 0x5f
        /*0036*/ 	.short	0x0101


	//----- nvinfo : EIATTR_VRC_CTA_INIT_COUNT
	.align		4
        /*0038*/ 	.byte	0x02, 0x4a
	.zero		1
	.zero		1


	//----- nvinfo : EIATTR_EXIT_INSTR_OFFSETS
	.align		4
        /*003c*/ 	.byte	0x04, 0x1c
        /*003e*/ 	.short	(.L_31 - .L_30)


	//   ....[0]....
.L_30:
        /*0040*/ 	.word	0x000001b0


	//   ....[1]....
        /*0044*/ 	.word	0x00000200


	//----- nvinfo : EIATTR_CRS_STACK_SIZE
	.align		4
.L_31:
        /*0048*/ 	.byte	0x04, 0x1e
        /*004a*/ 	.short	(.L_33 - .L_32)
.L_32:
        /*004c*/ 	.word	0x00000000


	//----- nvinfo : EIATTR_CBANK_PARAM_SIZE
	.align		4
.L_33:
        /*0050*/ 	.byte	0x03, 0x19
        /*0052*/ 	.short	0x0010


	//----- nvinfo : EIATTR_PARAM_CBANK
	.align		4
        /*0054*/ 	.byte	0x04, 0x0a
        /*0056*/ 	.short	(.L_35 - .L_34)
	.align		4
.L_34:
        /*0058*/ 	.word	index@(.nv.constant0._Z23globalMem_reduce_kernelPfS_)
        /*005c*/ 	.short	0x0380
        /*005e*/ 	.short	0x0010


	//----- nvinfo : EIATTR_SW_WAR
	.align		4
.L_35:
        /*0060*/ 	.byte	0x04, 0x36
        /*0062*/ 	.short	(.L_37 - .L_36)
.L_36:
        /*0064*/ 	.word	0x00000008
.L_37:


//--------------------- .nv.callgraph             --------------------------
	.section	.nv.callgraph,"",@"SHT_CUDA_CALLGRAPH"
	.align	4
	.sectionentsize	8
	.align		4
        /*0000*/ 	.word	0x00000000
	.align		4
        /*0004*/ 	.word	0xffffffff
	.align		4
        /*0008*/ 	.word	0x00000000
	.align		4
        /*000c*/ 	.word	0xfffffffe
	.align		4
        /*0010*/ 	.word	0x00000000
	.align		4
        /*0014*/ 	.word	0xfffffffd
	.align		4
        /*0018*/ 	.word	0x00000000
	.align		4
        /*001c*/ 	.word	0xfffffffc


//--------------------- .text._Z23sharedMem_reduce_kernelPfPKf --------------------------
	.section	.text._Z23sharedMem_reduce_kernelPfPKf,"ax",@progbits
	.align	128
        .global         _Z23sharedMem_reduce_kernelPfPKf
        .type           _Z23sharedMem_reduce_kernelPfPKf,@function
        .size           _Z23sharedMem_reduce_kernelPfPKf,(.L_x_8 - _Z23sharedMem_reduce_kernelPfPKf)
        .other          _Z23sharedMem_reduce_kernelPfPKf,@"STO_CUDA_ENTRY STV_DEFAULT"
_Z23sharedMem_reduce_kernelPfPKf:
.text._Z23sharedMem_reduce_kernelPfPKf:
[----:B------:R-:W-:Y:S01]  /*0000*/  LDC R1, c[0x0][0x37c] ;  /* 0x0000df00ff017b82 */ /* 0x000fe20000000800 */
[----:B------:R-:W0:Y:S07]  /*0010*/  S2R R6, SR_TID.X ;  /* 0x0000000000067919 */ /* 0x000e2e0000002100 */
[----:B------:R-:W1:Y:S01]  /*0020*/  LDC.64 R2, c[0x0][0x388] ;  /* 0x0000e200ff027b82 */ /* 0x000e620000000a00 */
[----:B------:R-:W0:Y:S01]  /*0030*/  LDCU UR8, c[0x0][0x360] ;  /* 0x00006c00ff0877ac */ /* 0x000e220008000800 */
[----:B------:R-:W0:Y:S01]  /*0040*/  S2R R7, SR_CTAID.X ;  /* 0x0000000000077919 */ /* 0x000e220000002500 */
[----:B------:R-:W2:Y:S01]  /*0050*/  LDCU.64 UR6, c[0x0][0x358] ;  /* 0x00006b00ff0677ac */ /* 0x000ea20008000a00 */
[----:B0-----:R-:W-:-:S04]  /*0060*/  IMAD R5, R7, UR8, R6 ;  /* 0x0000000807057c24 */ /* 0x001fc8000f8e0206 */
[----:B-1----:R-:W-:-:S06]  /*0070*/  IMAD.WIDE R2, R5, 0x4, R2 ;  /* 0x0000000405027825 */ /* 0x002fcc00078e0202 */
[----:B--2---:R-:W2:Y:S01]  /*0080*/  LDG.E R2, desc[UR6][R2.64] ;  /* 0x0000000602027981 */ /* 0x004ea2000c1e1900 */
[----:B------:R-:W0:Y:S01]  /*0090*/  S2UR UR5, SR_CgaCtaId ;  /* 0x00000000000579c3 */ /* 0x000e220000008800 */
[----:B------:R-:W-:Y:S01]  /*00a0*/  UMOV UR4, 0x400 ;  /* 0x0000040000047882 */ /* 0x000fe20000000000 */
[----:B------:R-:W-:Y:S01]  /*00b0*/  UISETP.GE.U32.AND UP0, UPT, UR8, 0x2, UPT ;  /* 0x000000020800788c */ /* 0x000fe2000bf06070 */
[----:B------:R-:W-:Y:S01]  /*00c0*/  ISETP.NE.AND P0, PT, R6, RZ, PT ;  /* 0x000000ff0600720c */ /* 0x000fe20003f05270 */
[----:B0-----:R-:W-:-:S06]  /*00d0*/  ULEA UR4, UR5, UR4, 0x18 ;  /* 0x0000000405047291 */ /* 0x001fcc000f8ec0ff */
[----:B------:R-:W-:-:S05]  /*00e0*/  LEA R5, R6, UR4, 0x2 ;  /* 0x0000000406057c11 */ /* 0x000fca000f8e10ff */
[----:B--2---:R0:W-:Y:S01]  /*00f0*/  STS [R5], R2 ;  /* 0x0000000205007388 */ /* 0x0041e20000000800 */
[----:B------:R-:W-:Y:S06]  /*0100*/  BAR.SYNC.DEFER_BLOCKING 0x0 ;  /* 0x0000000000007b1d */ /* 0x000fec0000010000 */
[----:B------:R-:W-:Y:S05]  /*0110*/  BRA.U !UP0, `(.L_x_0) ;  /* 0x0000000108307547 */ /* 0x000fea000b800000 */
[----:B------:R-:W-:-:S07]  /*0120*/  IMAD.U32 R0, RZ, RZ, UR8 ;  /* 0x00000008ff007e24 */ /* 0x000fce000f8e00ff */
.L_x_1:
[----:B------:R-:W-:-:S04]  /*0130*/  SHF.R.U32.HI R8, RZ, 0x1, R0 ;  /* 0x00000001ff087819 */ /* 0x000fc80000011600 */
[----:B------:R-:W-:-:S13]  /*0140*/  ISETP.GE.U32.AND P1, PT, R6, R8, PT ;  /* 0x000000080600720c */ /* 0x000fda0003f26070 */
[----:B0-----:R-:W-:Y:S01]  /*0150*/  @!P1 LEA R2, R8, R5, 0x2 ;  /* 0x0000000508029211 */ /* 0x001fe200078e10ff */
[----:B------:R-:W-:Y:S05]  /*0160*/  @!P1 LDS R3, [R5] ;  /* 0x0000000005039984 */ /* 0x000fea0000000800 */
[----:B------:R-:W0:Y:S02]  /*0170*/  @!P1 LDS R2, [R2] ;  /* 0x0000000002029984 */ /* 0x000e240000000800 */
[----:B0-----:R-:W-:-:S05]  /*0180*/  @!P1 FADD R4, R2, R3 ;  /* 0x0000000302049221 */ /* 0x001fca0000000000 */
[----:B------:R1:W-:Y:S01]  /*0190*/  @!P1 STS [R5], R4 ;  /* 0x0000000405009388 */ /* 0x0003e20000000800 */
[----:B------:R-:W-:Y:S01]  /*01a0*/  BAR.SYNC.DEFER_BLOCKING 0x0 ;  /* 0x0000000000007b1d */ /* 0x000fe20000010000 */
[----:B------:R-:W-:Y:S01]  /*01b0*/  ISETP.GT.U32.AND P1, PT, R0, 0x3, PT ;  /* 0x000000030000780c */ /* 0x000fe20003f24070 */
[----:B------:R-:W-:-:S12]  /*01c0*/  IMAD.MOV.U32 R0, RZ, RZ, R8 ;  /* 0x000000ffff007224 */ /* 0x000fd800078e0008 */
[----:B-1----:R-:W-:Y:S05]  /*01d0*/  @P1 BRA `(.L_x_1) ;  /* 0xfffffffc00d41947 */ /* 0x002fea000383ffff */
.L_x_0:
[----:B------:R-:W-:Y:S05]  /*01e0*/  @P0 EXIT ;  /* 0x000000000000094d */ /* 0x000fea0003800000 */
[----:B------:R-:W1:Y:S01]  /*01f0*/  S2UR UR5, SR_CgaCtaId ;  /* 0x00000000000579c3 */ /* 0x000e620000008800 */
[----:B------:R-:W-:-:S07]  /*0200*/  UMOV UR4, 0x400 ;  /* 0x0000040000047882 */ /* 0x000fce0000000000 */
[----:B0-----:R-:W0:Y:S01]  /*0210*/  LDC.64 R2, c[0x0][0x380] ;  /* 0x0000e000ff027b82 */ /* 0x001e220000000a00 */
[----:B-1----:R-:W-:Y:S01]  /*0220*/  ULEA UR4, UR5, UR4, 0x18 ;  /* 0x0000000405047291 */ /* 0x002fe2000f8ec0ff */
[----:B0-----:R-:W-:-:S08]  /*0230*/  IMAD.WIDE.U32 R2, R7, 0x4, R2 ;  /* 0x0000000407027825 */ /* 0x001fd000078e0002 */
[----:B------:R-:W0:Y:S04]  /*0240*/  LDS R5, [UR4] ;  /* 0x00000004ff057984 */ /* 0x000e280008000800 */
[----:B0-----:R-:W-:Y:S01]  /*0250*/  STG.E desc[UR6][R2.64], R5 ;  /* 0x0000000502007986 */ /* 0x001fe2000c101906 */
[----:B------:R-:W-:Y:S05]  /*0260*/  EXIT ;  /* 0x000000000000794d */ /* 0x000fea0003800000 */
.L_x_2:
[----:B------:R-:W-:-:S00]  /*0270*/  BRA `(.L_x_2) ;  /* 0xfffffffc00fc7947 */ /* 0x000fc0000383ffff */
[----:B------:R-:W-:-:S00]  /*0280*/  NOP ;  /* 0x0000000000007918 */ /* 0x000fc00000000000 */
[----:B------:R-:W-:-:S00]  /*0290*/  NOP ;  /* 0x0000000000007918 */ /* 0x000fc00000000000 */
[----:B------:R-:W-:-:S00]  /*02a0*/  NOP ;  /* 0x0000000000007918 */ /* 0x000fc00000000000 */
[----:B------:R-:W-:-:S00]  /*02b0*/  NOP ;  /* 0x0000000000007918 */ /* 0x000fc00000000000 */
[----:B------:R-:W-:-:S00]  /*02c0*/  NOP ;  /* 0x0000000000007918 */ /* 0x000fc00000000000 */
[----:B------:R-:W-:-:S00]  /*02d0*/  NOP ;  /* 0x0000000000007918 */ /* 0x000fc00000000000 */
[----:B------:R-:W-:-:S00]  /*02e0*/  NOP ;  /* 0x0000000000007918 */ /* 0x000fc00000000000 */
[----:B------:R-:W-:-:S00]  /*02f0*/  NOP ;  /* 0x0000000000007918 */ /* 0x000fc00000000000 */
.L_x_8:


//--------------------- .text._Z23globalMem_reduce_kernelPfS_ --------------------------
	.section	.text._Z23globalMem_reduce_kernelPfS_,"ax",@progbits
	.align	128
        .global         _Z23globalMem_reduce_kernelPfS_
        .type           _Z23globalMem_reduce_kernelPfS_,@function
        .size           _Z23globalMem_reduce_kernelPfS_,(.L_x_9 - _Z23globalMem_reduce_kernelPfS_)
        .other          _Z23globalMem_reduce_kernelPfS_,@"STO_CUDA_ENTRY STV_DEFAULT"
_Z23globalMem_reduce_kernelPfS_:
.text._Z23globalMem_reduce_kernelPfS_:
[----:B------:R-:W-:Y:S01]  /*0000*/  LDC R1, c[0x0][0x37c] ;  /* 0x0000df00ff017b82 */ /* 0x000fe20000000800 */
[----:B------:R-:W0:Y:S01]  /*0010*/  S2R R0, SR_TID.X ;  /* 0x0000000000007919 */ /* 0x000e220000002100 */
[----:B------:R-:W1:Y:S06]  /*0020*/  LDCU UR4, c[0x0][0x360] ;  /* 0x00006c00ff0477ac */ /* 0x000e6c0008000800 */
[----:B------:R-:W2:Y:S01]  /*0030*/  LDC.64 R2, c[0x0][0x388] ;  /* 0x0000e200ff027b82 */ /* 0x000ea20000000a00 */
[----:B------:R-:W0:Y:S01]  /*0040*/  S2R R13, SR_CTAID.X ;  /* 0x00000000000d7919 */ /* 0x000e220000002500 */
[----:B------:R-:W3:Y:S01]  /*0050*/  LDCU.64 UR6, c[0x0][0x358] ;  /* 0x00006b00ff0677ac */ /* 0x000ee20008000a00 */
[----:B-1----:R-:W-:-:S02]  /*0060*/  UISETP.GE.U32.AND UP0, UPT, UR4, 0x2, UPT ;  /* 0x000000020400788c */ /* 0x002fc4000bf06070 */
[----:B0-----:R-:W-:-:S04]  /*0070*/  IMAD R9, R13, UR4, R0 ;  /* 0x000000040d097c24 */ /* 0x001fc8000f8e0200 */
[----:B--2---:R-:W-:-:S03]  /*0080*/  IMAD.WIDE R2, R9, 0x4, R2 ;  /* 0x0000000409027825 */ /* 0x004fc600078e0202 */
[----:B---3--:R-:W-:Y:S05]  /*0090*/  BRA.U !UP0, `(.L_x_3) ;  /* 0x0000000108407547 */ /* 0x008fea000b800000 */
[----:B------:R-:W0:Y:S02]  /*00a0*/  LDC.64 R6, c[0x0][0x388] ;  /* 0x0000e200ff067b82 */ /* 0x000e240000000a00 */
.L_x_6:
[----:B------:R-:W-:Y:S01]  /*00b0*/  USHF.R.U32.HI UR5, URZ, 0x1, UR4 ;  /* 0x00000001ff057899 */ /* 0x000fe20008011604 */
[----:B------:R-:W-:Y:S05]  /*00c0*/  BSSY.RECONVERGENT B0, `(.L_x_4) ;  /* 0x0000009000007945 */ /* 0x000fea0003800200 */
[----:B------:R-:W-:-:S13]  /*00d0*/  ISETP.GE.U32.AND P0, PT, R0, UR5, PT ;  /* 0x0000000500007c0c */ /* 0x000fda000bf06070 */
[----:B-1----:R-:W-:Y:S05]  /*00e0*/  @P0 BRA `(.L_x_5) ;  /* 0x0000000000180947 */ /* 0x002fea0003800000 */
[----:B------:R-:W-:Y:S01]  /*00f0*/  IADD3 R5, PT, PT, R9, UR5, RZ ;  /* 0x0000000509057c10 */ /* 0x000fe2000fffe0ff */
[----:B------:R-:W2:Y:S04]  /*0100*/  LDG.E R11, desc[UR6][R2.64] ;  /* 0x00000006020b7981 */ /* 0x000ea8000c1e1900 */
[----:B0-----:R-:W-:-:S06]  /*0110*/  IMAD.WIDE.U32 R4, R5, 0x4, R6 ;  /* 0x0000000405047825 */ /* 0x001fcc00078e0006 */
[----:B------:R-:W2:Y:S02]  /*0120*/  LDG.E R4, desc[UR6][R4.64] ;  /* 0x0000000604047981 */ /* 0x000ea4000c1e1900 */
[----:B--2---:R-:W-:-:S05]  /*0130*/  FADD R11, R4, R11 ;  /* 0x0000000b040b7221 */ /* 0x004fca0000000000 */
[----:B------:R1:W-:Y:S02]  /*0140*/  STG.E desc[UR6][R2.64], R11 ;  /* 0x0000000b02007986 */ /* 0x0003e4000c101906 */
.L_x_5:
[----:B------:R-:W-:Y:S05]  /*0150*/  BSYNC.RECONVERGENT B0 ;  /* 0x0000000000007941 */ /* 0x000fea0003800200 */
.L_x_4:
[----:B------:R-:W-:Y:S01]  /*0160*/  BAR.SYNC.DEFER_BLOCKING 0x0 ;  /* 0x0000000000007b1d */ /* 0x000fe20000010000 */
[----:B------:R-:W-:-:S05]  /*0170*/  UISETP.GT.U32.AND UP0, UPT, UR4, 0x3, UPT ;  /* 0x000000030400788c */ /* 0x000fca000bf04070 */
[----:B------:R-:W-:-:S04]  /*0180*/  UMOV UR4, UR5 ;  /* 0x0000000500047c82 */ /* 0x000fc80008000000 */
[----:B------:R-:W-:Y:S05]  /*0190*/  BRA.U UP0, `(.L_x_6) ;  /* 0xfffffffd00c47547 */ /* 0x000fea000b83ffff */
.L_x_3:
[----:B------:R-:W-:-:S13]  /*01a0*/  ISETP.NE.AND P0, PT, R0, RZ, PT ;  /* 0x000000ff0000720c */ /* 0x000fda0003f05270 */
[----:B------:R-:W-:Y:S05]  /*01b0*/  @P0 EXIT ;  /* 0x000000000000094d */ /* 0x000fea0003800000 */
[----:B-1----:R-:W2:Y:S01]  /*01c0*/  LDG.E R3, desc[UR6][R2.64] ;  /* 0x0000000602037981 */ /* 0x002ea2000c1e1900 */
[----:B------:R-:W1:Y:S02]  /*01d0*/  LDC.64 R4, c[0x0][0x380] ;  /* 0x0000e000ff047b82 */ /* 0x000e640000000a00 */
[----:B-1----:R-:W-:-:S05]  /*01e0*/  IMAD.WIDE.U32 R4, R13, 0x4, R4 ;  /* 0x000000040d047825 */ /* 0x002fca00078e0004 */
[----:B--2---:R-:W-:Y:S01]  /*01f0*/  STG.E desc[UR6][R4.64], R3 ;  /* 0x0000000304007986 */ /* 0x004fe2000c101906 */
[----:B------:R-:W-:Y:S05]  /*0200*/  EXIT ;  /* 0x000000000000794d */ /* 0x000fea0003800000 */
.L_x_7:
        /* <DEDUP_REMOVED lines=15> */
.L_x_9:


//--------------------- .nv.shared._Z23sharedMem_reduce_kernelPfPKf --------------------------
	.section	.nv.shared._Z23sharedMem_reduce_kernelPfPKf,"aw",@nobits
	.sectionflags	@""
	.align	16
	.zero		1024


//--------------------- .nv.shared.reserved.0     --------------------------
	.section	.nv.shared.reserved.0,"aw",@nobits
	.weak		__nv_reservedSMEM_offset_0_alias
	.size		__nv_reservedSMEM_offset_0_alias, 0, 64
	.other		__nv_reservedSMEM_offset_0_alias,@"STO_CUDA_RESERVED_SHARED STV_DEFAULT"
__nv_reservedSMEM_offset_0_alias:
	.zero		0
	.zero		64


//--------------------- .nv.shared._Z23globalMem_reduce_kernelPfS_ --------------------------
	.section	.nv.shared._Z23globalMem_reduce_kernelPfS_,"aw",@nobits
	.sectionflags	@""
	.align	16
	.zero		1024


//--------------------- .nv.constant0._Z23sharedMem_reduce_kernelPfPKf --------------------------
	.section	.nv.constant0._Z23sharedMem_reduce_kernelPfPKf,"a",@progbits
	.sectionflags	@""
	.align	4
.nv.constant0._Z23sharedMem_reduce_kernelPfPKf:
	.zero		912


//--------------------- .nv.constant0._Z23globalMem_reduce_kernelPfS_ --------------------------
	.section	.nv.constant0._Z23globalMem_reduce_kernelPfS_,"a",@progbits
	.sectionflags	@""
	.align	4
.nv.constant0._Z23globalMem_reduce_kernelPfS_:
	.zero		912


//--------------------- SYMBOLS --------------------------

	.type		.nv.reservedSmem.offset0,@object
	.size		.nv.reservedSmem.offset0,0x4
	.type		.nv.reservedSmem.cap,@object
	.size		.nv.reservedSmem.cap,0x4
